	.headerflags	@"EF_CUDA_TEXMODE_UNIFIED EF_CUDA_64BIT_ADDRESS EF_CUDA_ACCELERATORS EF_CUDA_SM90 EF_CUDA_VIRTUAL_SM(EF_CUDA_SM90)"
	.elftype	@"ET_EXEC"


//--------------------- .nv.info                  --------------------------
	.section	.nv.info,"",@"SHT_CUDA_INFO"
	.align	4


	//----- nvinfo : EIATTR_REGCOUNT
	.align		4
        /*0000*/ 	.byte	0x04, 0x2f
        /*0002*/ 	.short	(.L_1 - .L_0)
	.align		4
.L_0:
        /*0004*/ 	.word	index@(triton_poi_fused_cat_16)
        /*0008*/ 	.word	0x00000013


	//----- nvinfo : EIATTR_MIN_STACK_SIZE
	.align		4
.L_1:
        /*000c*/ 	.byte	0x04, 0x12
        /*000e*/ 	.short	(.L_3 - .L_2)
	.align		4
.L_2:
        /*0010*/ 	.word	index@(triton_poi_fused_cat_16)
        /*0014*/ 	.word	0x00000000


	//----- nvinfo : EIATTR_FRAME_SIZE
	.align		4
.L_3:
        /*0018*/ 	.byte	0x04, 0x11
        /*001a*/ 	.short	(.L_5 - .L_4)
	.align		4
.L_4:
        /*001c*/ 	.word	index@(triton_poi_fused_cat_16)
        /*0020*/ 	.word	0x00000000


	//----- nvinfo : EIATTR_MIN_STACK_SIZE
	.align		4
.L_5:
        /*0024*/ 	.byte	0x04, 0x12
        /*0026*/ 	.short	(.L_7 - .L_6)
	.align		4
.L_6:
        /*0028*/ 	.word	index@(triton_poi_fused_cat_16)
        /*002c*/ 	.word	0x00000000
.L_7:


//--------------------- .nv.info.triton_poi_fused_cat_16 --------------------------
	.section	.nv.info.triton_poi_fused_cat_16,"",@"SHT_CUDA_INFO"
	.sectionflags	@""
	.align	4


	//----- nvinfo : EIATTR_CUDA_API_VERSION
	.align		4
        /*0000*/ 	.byte	0x04, 0x37
        /*0002*/ 	.short	(.L_9 - .L_8)
.L_8:
        /*0004*/ 	.word	0x0000007c


	//----- nvinfo : EIATTR_KPARAM_INFO
	.align		4
.L_9:
        /*0008*/ 	.byte	0x04, 0x17
        /*000a*/ 	.short	(.L_11 - .L_10)
.L_10:
        /*000c*/ 	.word	0x00000000
        /*0010*/ 	.short	0x0004
        /*0012*/ 	.short	0x0020
        /*0014*/ 	.byte	0x00, 0xf0, 0x11, 0x00


	//----- nvinfo : EIATTR_KPARAM_INFO
	.align		4
.L_11:
        /*0018*/ 	.byte	0x04, 0x17
        /*001a*/ 	.short	(.L_13 - .L_12)
.L_12:
        /*001c*/ 	.word	0x00000000
        /*0020*/ 	.short	0x0003
        /*0022*/ 	.short	0x0018
        /*0024*/ 	.byte	0x00, 0xf4, 0x21, 0x00


	//----- nvinfo : EIATTR_KPARAM_INFO
	.align		4
.L_13:
        /*0028*/ 	.byte	0x04, 0x17
        /*002a*/ 	.short	(.L_15 - .L_14)
.L_14:
        /*002c*/ 	.word	0x00000000
        /*0030*/ 	.short	0x0002
        /*0032*/ 	.short	0x0010
        /*0034*/ 	.byte	0x00, 0xf4, 0x21, 0x00


	//----- nvinfo : EIATTR_KPARAM_INFO
	.align		4
.L_15:
        /*0038*/ 	.byte	0x04, 0x17
        /*003a*/ 	.short	(.L_17 - .L_16)
.L_16:
        /*003c*/ 	.word	0x00000000
        /*0040*/ 	.short	0x0001
        /*0042*/ 	.short	0x0008
        /*0044*/ 	.byte	0x00, 0xf4, 0x21, 0x00


	//----- nvinfo : EIATTR_KPARAM_INFO
	.align		4
.L_17:
        /*0048*/ 	.byte	0x04, 0x17
        /*004a*/ 	.short	(.L_19 - .L_18)
.L_18:
        /*004c*/ 	.word	0x00000000
        /*0050*/ 	.short	0x0000
        /*0052*/ 	.short	0x0000
        /*0054*/ 	.byte	0x00, 0xf4, 0x21, 0x00


	//----- nvinfo : EIATTR_SPARSE_MMA_MASK
	.align		4
.L_19:
        /*0058*/ 	.byte	0x03, 0x50
        /*005a*/ 	.short	0x0000


	//----- nvinfo : EIATTR_MAXREG_COUNT
	.align		4
        /*005c*/ 	.byte	0x03, 0x1b
        /*005e*/ 	.short	0x00ff


	//----- nvinfo : EIATTR_EXIT_INSTR_OFFSETS
	.align		4
        /*0060*/ 	.byte	0x04, 0x1c
        /*0062*/ 	.short	(.L_21 - .L_20)


	//   ....[0]....
.L_20:
        /*0064*/ 	.word	0x00000350


	//----- nvinfo : EIATTR_REQNTID
	.align		4
.L_21:
        /*0068*/ 	.byte	0x04, 0x10
        /*006a*/ 	.short	(.L_23 - .L_22)
.L_22:
        /*006c*/ 	.word	0x00000100
        /*0070*/ 	.word	0x00000001
        /*0074*/ 	.word	0x00000001


	//----- nvinfo : EIATTR_CBANK_PARAM_SIZE
	.align		4
.L_23:
        /*0078*/ 	.byte	0x03, 0x19
        /*007a*/ 	.short	0x0024


	//----- nvinfo : EIATTR_PARAM_CBANK
	.align		4
        /*007c*/ 	.byte	0x04, 0x0a
        /*007e*/ 	.short	(.L_25 - .L_24)
	.align		4
.L_24:
        /*0080*/ 	.word	index@(.nv.constant0.triton_poi_fused_cat_16)
        /*0084*/ 	.short	0x0210
        /*0086*/ 	.short	0x0024


	//----- nvinfo : EIATTR_SW_WAR
	.align		4
.L_25:
        /*0088*/ 	.byte	0x04, 0x36
        /*008a*/ 	.short	(.L_27 - .L_26)
.L_26:
        /*008c*/ 	.word	0x00000008
.L_27:


//--------------------- .nv.callgraph             --------------------------
	.section	.nv.callgraph,"",@"SHT_CUDA_CALLGRAPH"
	.align	4
	.sectionentsize	8
	.align		4
        /*0000*/ 	.word	0x00000000
	.align		4
        /*0004*/ 	.word	0xffffffff
	.align		4
        /*0008*/ 	.word	0x00000000
	.align		4
        /*000c*/ 	.word	0xfffffffe
	.align		4
        /*0010*/ 	.word	0x00000000
	.align		4
        /*0014*/ 	.word	0xfffffffd
	.align		4
        /*0018*/ 	.word	0x00000000
	.align		4
        /*001c*/ 	.word	0xfffffffc


//--------------------- .text.triton_poi_fused_cat_16 --------------------------
	.section	.text.triton_poi_fused_cat_16,"ax",@progbits
	.align	128
        .global         triton_poi_fused_cat_16
        .type           triton_poi_fused_cat_16,@function
        .size           triton_poi_fused_cat_16,(.L_x_1 - triton_poi_fused_cat_16)
        .other          triton_poi_fused_cat_16,@"STO_CUDA_ENTRY STV_DEFAULT"
triton_poi_fused_cat_16:
.text.triton_poi_fused_cat_16:
[----:B------:R-:W-:Y:S01]  /*0000*/  LDC R1, c[0x0][0x28] ;  /* 0x00000a00ff017b82 */ /* 0x000fe20000000800 */
[----:B------:R-:W1:Y:S07]  /*0010*/  S2R R0, SR_TID.X ;  /* 0x0000000000007919 */ /* 0x000e6e0000002100 */
[----:B------:R-:W2:Y:S01]  /*0020*/  LDC.64 R4, c[0x0][0x218] ;  /* 0x00008600ff047b82 */ /* 0x000ea20000000a00 */
[----:B------:R-:W-:Y:S01]  /*0030*/  ULDC.64 UR6, c[0x0][0x220] ;  /* 0x0000880000067ab9 */ /* 0x000fe20000000a00 */
[----:B------:R-:W-:Y:S01]  /*0040*/  ULDC.64 UR4, c[0x0][0x208] ;  /* 0x0000820000047ab9 */ /* 0x000fe20000000a00 */
[----:B------:R-:W3:Y:S01]  /*0050*/  S2R R3, SR_CTAID.X ;  /* 0x0000000000037919 */ /* 0x000ee20000002500 */
[----:B-1----:R-:W-:-:S05]  /*0060*/  IMAD.SHL.U32 R0, R0, 0x2, RZ ;  /* 0x0000000200007824 */ /* 0x002fca00078e00ff */
[----:B------:R-:W-:-:S05]  /*0070*/  LOP3.LUT R0, R0, 0x1fe, RZ, 0xc0, !PT ;  /* 0x000001fe00007812 */ /* 0x000fca00078ec0ff */
[----:B---3--:R-:W-:Y:S02]  /*0080*/  IMAD R0, R3, 0x200, R0 ;  /* 0x0000020003007824 */ /* 0x008fe400078e0200 */
[----:B------:R-:W1:Y:S03]  /*0090*/  LDC.64 R2, c[0x0][0x210] ;  /* 0x00008400ff027b82 */ /* 0x000e660000000a00 */
[----:B------:R-:W-:-:S04]  /*00a0*/  SHF.R.S32.HI R7, RZ, 0x1f, R0 ;  /* 0x0000001fff077819 */ /* 0x000fc80000011400 */
[CC--:B------:R-:W-:Y:S02]  /*00b0*/  LEA.HI R6, R7.reuse, R0.reuse, RZ, 0x8 ;  /* 0x0000000007067211 */ /* 0x0c0fe400078f40ff */
[----:B------:R-:W-:Y:S02]  /*00c0*/  LEA.HI R10, R7, R0, RZ, 0x10 ;  /* 0x00000000070a7211 */ /* 0x000fe400078f80ff */
[----:B------:R-:W-:Y:S02]  /*00d0*/  SHF.R.S32.HI R8, RZ, 0x8, R6 ;  /* 0x00000008ff087819 */ /* 0x000fe40000011406 */
[----:B------:R-:W-:Y:S02]  /*00e0*/  LOP3.LUT R7, R6, 0xffffff00, RZ, 0xc0, !PT ;  /* 0xffffff0006077812 */ /* 0x000fe400078ec0ff */
[----:B------:R-:W-:Y:S02]  /*00f0*/  LEA.HI R9, R8, R8, RZ, 0x8 ;  /* 0x0000000808097211 */ /* 0x000fe400078f40ff */
[----:B------:R-:W-:Y:S01]  /*0100*/  SHF.R.S32.HI R11, RZ, 0x10, R10 ;  /* 0x00000010ff0b7819 */ /* 0x000fe2000001140a */
[----:B------:R-:W-:Y:S01]  /*0110*/  IMAD.IADD R7, R0, 0x1, -R7 ;  /* 0x0000000100077824 */ /* 0x000fe200078e0a07 */
[----:B------:R-:W-:-:S03]  /*0120*/  LOP3.LUT R9, R9, 0xffffff00, RZ, 0xc0, !PT ;  /* 0xffffff0009097812 */ /* 0x000fc600078ec0ff */
[----:B------:R-:W-:Y:S01]  /*0130*/  IMAD.SHL.U32 R6, R11, 0x8000, RZ ;  /* 0x000080000b067824 */ /* 0x000fe200078e00ff */
[----:B------:R-:W-:Y:S01]  /*0140*/  LOP3.LUT R11, R10, 0xffff0000, RZ, 0xc0, !PT ;  /* 0xffff00000a0b7812 */ /* 0x000fe200078ec0ff */
[----:B------:R-:W-:Y:S01]  /*0150*/  IMAD.IADD R9, R8, 0x1, -R9 ;  /* 0x0000000108097824 */ /* 0x000fe200078e0a09 */
[----:B------:R-:W-:Y:S02]  /*0160*/  SHF.R.S32.HI R10, RZ, 0x1f, R7 ;  /* 0x0000001fff0a7819 */ /* 0x000fe40000011407 */
[----:B------:R-:W-:Y:S01]  /*0170*/  SHF.R.S32.HI R13, RZ, 0x1f, R6 ;  /* 0x0000001fff0d7819 */ /* 0x000fe20000011406 */
[C---:B------:R-:W-:Y:S01]  /*0180*/  IMAD.SHL.U32 R8, R9.reuse, 0x100, RZ ;  /* 0x0000010009087824 */ /* 0x040fe200078e00ff */
[C---:B------:R-:W-:Y:S01]  /*0190*/  ISETP.GE.AND P0, PT, R9.reuse, 0x80, PT ;  /* 0x000000800900780c */ /* 0x040fe20003f06270 */
[----:B--2---:R-:W-:Y:S01]  /*01a0*/  IMAD.WIDE R4, R9, 0x4, R4 ;  /* 0x0000000409047825 */ /* 0x004fe200078e0204 */
[----:B------:R-:W-:Y:S02]  /*01b0*/  IADD3 R11, R6, R0, -R11 ;  /* 0x00000000060b7210 */ /* 0x000fe40007ffe80b */
[----:B------:R-:W-:-:S02]  /*01c0*/  IADD3 R7, P1, P2, R8, R7, R6 ;  /* 0x0000000708077210 */ /* 0x000fc40007a3e006 */
[----:B------:R-:W-:Y:S01]  /*01d0*/  SHF.R.S32.HI R8, RZ, 0x1f, R8 ;  /* 0x0000001fff087819 */ /* 0x000fe20000011408 */
[----:B-1----:R-:W-:-:S03]  /*01e0*/  IMAD.WIDE R2, R11, 0x4, R2 ;  /* 0x000000040b027825 */ /* 0x002fc600078e0202 */
[----:B------:R-:W-:Y:S02]  /*01f0*/  IADD3.X R8, R8, R10, R13, P1, P2 ;  /* 0x0000000a08087210 */ /* 0x000fe40000fe440d */
[----:B------:R-:W-:Y:S02]  /*0200*/  CS2R R10, SRZ ;  /* 0x00000000000a7805 */ /* 0x000fe4000001ff00 */
[----:B------:R-:W-:Y:S02]  /*0210*/  ISETP.GT.AND P1, PT, R9, 0x7f, PT ;  /* 0x0000007f0900780c */ /* 0x000fe40003f24270 */
[----:B------:R-:W-:Y:S02]  /*0220*/  CS2R R12, SRZ ;  /* 0x00000000000c7805 */ /* 0x000fe4000001ff00 */
[C---:B------:R-:W-:Y:S02]  /*0230*/  LEA R6, P2, R7.reuse, UR6, 0x2 ;  /* 0x0000000607067c11 */ /* 0x040fe4000f8410ff */
[----:B------:R-:W-:Y:S01]  /*0240*/  CS2R R14, SRZ ;  /* 0x00000000000e7805 */ /* 0x000fe2000001ff00 */
[----:B------:R-:W2:Y:S01]  /*0250*/  @!P0 LDG.E.64 R10, desc[UR4][R2.64] ;  /* 0x00000004020a8981 */ /* 0x000ea2000c1e1b00 */
[----:B------:R-:W-:-:S02]  /*0260*/  LEA.HI.X R7, R7, UR7, R8, 0x2, P2 ;  /* 0x0000000707077c11 */ /* 0x000fc400090f1408 */
[----:B------:R-:W1:Y:S01]  /*0270*/  LDC.64 R8, c[0x0][0x228] ;  /* 0x00008a00ff087b82 */ /* 0x000e620000000a00 */
[----:B------:R-:W3:Y:S04]  /*0280*/  @!P0 LDG.E.EL R12, desc[UR4][R4.64] ;  /* 0x00000004040c8981 */ /* 0x000ee8000c2e1900 */
[----:B------:R-:W4:Y:S04]  /*0290*/  @!P0 LDG.E.EL R13, desc[UR4][R4.64] ;  /* 0x00000004040d8981 */ /* 0x000f28000c2e1900 */
[----:B------:R-:W5:Y:S01]  /*02a0*/  @P1 LDG.E.64 R14, desc[UR4][R6.64+-0x20000] ;  /* 0xfe000004060e1981 */ /* 0x000f62000c1e1b00 */
[----:B--2---:R-:W-:-:S02]  /*02b0*/  SEL R10, R10, RZ, !P0 ;  /* 0x000000ff0a0a7207 */ /* 0x004fc40004000000 */
[----:B------:R-:W-:Y:S02]  /*02c0*/  SEL R16, R11, RZ, !P0 ;  /* 0x000000ff0b107207 */ /* 0x000fe40004000000 */
[----:B---3--:R-:W-:Y:S02]  /*02d0*/  SEL R3, R12, RZ, !P0 ;  /* 0x000000ff0c037207 */ /* 0x008fe40004000000 */
[----:B----4-:R-:W-:-:S03]  /*02e0*/  SEL R13, R13, RZ, !P0 ;  /* 0x000000ff0d0d7207 */ /* 0x010fc60004000000 */
[----:B------:R-:W-:Y:S01]  /*02f0*/  FADD R12, R10, R3 ;  /* 0x000000030a0c7221 */ /* 0x000fe20000000000 */
[----:B-1----:R-:W-:Y:S01]  /*0300*/  IMAD.WIDE R2, R0, 0x4, R8 ;  /* 0x0000000400027825 */ /* 0x002fe200078e0208 */
[----:B-----5:R-:W-:-:S03]  /*0310*/  @P0 SEL R12, R14, RZ, P1 ;  /* 0x000000ff0e0c0207 */ /* 0x020fc60000800000 */
[----:B------:R-:W-:Y:S01]  /*0320*/  FADD R13, R16, R13 ;  /* 0x0000000d100d7221 */ /* 0x000fe20000000000 */
[----:B------:R-:W-:-:S05]  /*0330*/  @P0 SEL R13, R15, RZ, P1 ;  /* 0x000000ff0f0d0207 */ /* 0x000fca0000800000 */
[----:B------:R-:W-:Y:S01]  /*0340*/  STG.E.64 desc[UR4][R2.64], R12 ;  /* 0x0000000c02007986 */ /* 0x000fe2000c101b04 */
[----:B------:R-:W-:Y:S05]  /*0350*/  EXIT ;  /* 0x000000000000794d */ /* 0x000fea0003800000 */
.L_x_0:
[----:B------:R-:W-:-:S00]  /*0360*/  BRA `(.L_x_0) ;  /* 0xfffffffc00fc7947 */ /* 0x000fc0000383ffff */
[----:B------:R-:W-:-:S00]  /*0370*/  NOP ;  /* 0x0000000000007918 */ /* 0x000fc00000000000 */
        /* <DEDUP_REMOVED lines=8> */
.L_x_1:


//--------------------- .nv.constant0.triton_poi_fused_cat_16 --------------------------
	.section	.nv.constant0.triton_poi_fused_cat_16,"a",@progbits
	.sectionflags	@""
	.align	4
.nv.constant0.triton_poi_fused_cat_16:
	.zero		564
